//
// Generated by NVIDIA NVVM Compiler
//
// Compiler Build ID: CL-36424714
// Cuda compilation tools, release 13.0, V13.0.88
// Based on NVVM 20.0.0
//

.version 9.0
.target sm_100
.address_size 64

	// .globl	_Z15computeChecksumPhmPj
// _ZZ15computeChecksumPhmPjE10shared_sum has been demoted

.visible .entry _Z15computeChecksumPhmPj(
	.param .u64 .ptr .align 1 _Z15computeChecksumPhmPj_param_0,
	.param .u64 _Z15computeChecksumPhmPj_param_1,
	.param .u64 .ptr .align 1 _Z15computeChecksumPhmPj_param_2
)
{
	.reg .pred 	%p<12>;
	.reg .b32 	%r<41>;
	.reg .b64 	%rd<8>;
	// demoted variable
	.shared .align 4 .b8 _ZZ15computeChecksumPhmPjE10shared_sum[2048];
	ld.param.u64 	%rd2, [_Z15computeChecksumPhmPj_param_0];
	ld.param.u64 	%rd4, [_Z15computeChecksumPhmPj_param_1];
	ld.param.u64 	%rd3, [_Z15computeChecksumPhmPj_param_2];
	mov.u32 	%r1, %tid.x;
	mov.u32 	%r6, %ctaid.x;
	mov.u32 	%r7, %ntid.x;
	mad.lo.s32 	%r8, %r6, %r7, %r1;
	cvt.s64.s32 	%rd1, %r8;
	setp.le.u64 	%p1, %rd4, %rd1;
	mov.b32 	%r40, 0;
	@%p1 bra 	$L__BB0_2;
	cvta.to.global.u64 	%rd5, %rd2;
	add.s64 	%rd6, %rd5, %rd1;
	ld.global.u8 	%r40, [%rd6];
$L__BB0_2:
	shl.b32 	%r9, %r1, 2;
	mov.u32 	%r10, _ZZ15computeChecksumPhmPjE10shared_sum;
	add.s32 	%r4, %r10, %r9;
	st.shared.u32 	[%r4], %r40;
	bar.sync 	0;
	setp.gt.u32 	%p2, %r1, 255;
	@%p2 bra 	$L__BB0_4;
	ld.shared.u32 	%r11, [%r4+1024];
	ld.shared.u32 	%r12, [%r4];
	add.s32 	%r13, %r12, %r11;
	st.shared.u32 	[%r4], %r13;
$L__BB0_4:
	bar.sync 	0;
	setp.gt.u32 	%p3, %r1, 127;
	@%p3 bra 	$L__BB0_6;
	ld.shared.u32 	%r14, [%r4+512];
	ld.shared.u32 	%r15, [%r4];
	add.s32 	%r16, %r15, %r14;
	st.shared.u32 	[%r4], %r16;
$L__BB0_6:
	bar.sync 	0;
	setp.gt.u32 	%p4, %r1, 63;
	@%p4 bra 	$L__BB0_8;
	ld.shared.u32 	%r17, [%r4+256];
	ld.shared.u32 	%r18, [%r4];
	add.s32 	%r19, %r18, %r17;
	st.shared.u32 	[%r4], %r19;
$L__BB0_8:
	bar.sync 	0;
	setp.gt.u32 	%p5, %r1, 31;
	@%p5 bra 	$L__BB0_10;
	ld.shared.u32 	%r20, [%r4+128];
	ld.shared.u32 	%r21, [%r4];
	add.s32 	%r22, %r21, %r20;
	st.shared.u32 	[%r4], %r22;
$L__BB0_10:
	bar.sync 	0;
	setp.gt.u32 	%p6, %r1, 15;
	@%p6 bra 	$L__BB0_12;
	ld.shared.u32 	%r23, [%r4+64];
	ld.shared.u32 	%r24, [%r4];
	add.s32 	%r25, %r24, %r23;
	st.shared.u32 	[%r4], %r25;
$L__BB0_12:
	bar.sync 	0;
	setp.gt.u32 	%p7, %r1, 7;
	@%p7 bra 	$L__BB0_14;
	ld.shared.u32 	%r26, [%r4+32];
	ld.shared.u32 	%r27, [%r4];
	add.s32 	%r28, %r27, %r26;
	st.shared.u32 	[%r4], %r28;
$L__BB0_14:
	bar.sync 	0;
	setp.gt.u32 	%p8, %r1, 3;
	@%p8 bra 	$L__BB0_16;
	ld.shared.u32 	%r29, [%r4+16];
	ld.shared.u32 	%r30, [%r4];
	add.s32 	%r31, %r30, %r29;
	st.shared.u32 	[%r4], %r31;
$L__BB0_16:
	bar.sync 	0;
	setp.gt.u32 	%p9, %r1, 1;
	@%p9 bra 	$L__BB0_18;
	ld.shared.u32 	%r32, [%r4+8];
	ld.shared.u32 	%r33, [%r4];
	add.s32 	%r34, %r33, %r32;
	st.shared.u32 	[%r4], %r34;
$L__BB0_18:
	bar.sync 	0;
	setp.ne.s32 	%p10, %r1, 0;
	@%p10 bra 	$L__BB0_20;
	ld.shared.u32 	%r35, [_ZZ15computeChecksumPhmPjE10shared_sum+4];
	ld.shared.u32 	%r36, [%r4];
	add.s32 	%r37, %r36, %r35;
	st.shared.u32 	[%r4], %r37;
$L__BB0_20:
	setp.ne.s32 	%p11, %r1, 0;
	bar.sync 	0;
	@%p11 bra 	$L__BB0_22;
	ld.shared.u32 	%r38, [_ZZ15computeChecksumPhmPjE10shared_sum];
	cvta.to.global.u64 	%rd7, %rd3;
	atom.global.add.u32 	%r39, [%rd7], %r38;
$L__BB0_22:
	ret;

}


// ===== COMPILED SASS (sm_100) =====

	.target	sm_100

	.elftype	@"ET_EXEC"


//--------------------- .note.nv.tkinfo           --------------------------
	.section	.note.nv.tkinfo,"",@"SHT_NOTE"
	.sectionflags	@"SHF_NOTE_NV_TKINFO"
	.tkinfo
        /*0018*/ 	.word	0x00000002
        /*0030*/ 	.string	""
        /*0030*/ 	.string	"ptxas"
        /*0030*/ 	.string	"Cuda compilation tools, release 13.0, V13.0.88"
        /*0030*/ 	.string	"Build cuda_13.0.r13.0/compiler.36424714_0"
        /*0030*/ 	.string	"-arch sm_100 -m 64 "



//--------------------- .note.nv.cuinfo           --------------------------
	.section	.note.nv.cuinfo,"",@"SHT_NOTE"
	.sectionflags	@"SHF_NOTE_NV_CUINFO"
        /*0018*/ 	.short	0x0002
        /*001a*/ 	.short	0x0064
        /*001c*/ 	.short	0x0082
	.zero		2


//--------------------- .nv.info                  --------------------------
	.section	.nv.info,"",@"SHT_CUDA_INFO"
	.align	4


	//----- nvinfo : EIATTR_REGCOUNT
	.align		4
        /*0000*/ 	.byte	0x04, 0x2f
        /*0002*/ 	.short	(.L_1 - .L_0)
	.align		4
.L_0:
        /*0004*/ 	.word	index@(_Z15computeChecksumPhmPj)
        /*0008*/ 	.word	0x0000000a


	//----- nvinfo : EIATTR_FRAME_SIZE
	.align		4
.L_1:
        /*000c*/ 	.byte	0x04, 0x11
        /*000e*/ 	.short	(.L_3 - .L_2)
	.align		4
.L_2:
        /*0010*/ 	.word	index@(_Z15computeChecksumPhmPj)
        /*0014*/ 	.word	0x00000000


	//----- nvinfo : EIATTR_MIN_STACK_SIZE
	.align		4
.L_3:
        /*0018*/ 	.byte	0x04, 0x12
        /*001a*/ 	.short	(.L_5 - .L_4)
	.align		4
.L_4:
        /*001c*/ 	.word	index@(_Z15computeChecksumPhmPj)
        /*0020*/ 	.word	0x00000000
.L_5:


//--------------------- .nv.compat                --------------------------
	.section	.nv.compat,"",@"SHT_CUDA_COMPAT_INFO"
	.align	4
        /*0000*/ 	.byte	0x02, 0x09, 0x00, 0x00, 0x02, 0x02, 0x01, 0x00, 0x02, 0x05, 0x05, 0x00, 0x03, 0x07, 0x01, 0x01
        /*0010*/ 	.byte	0x02, 0x03, 0x00, 0x00, 0x02, 0x06, 0x01, 0x00, 0x04, 0x0b, 0x08, 0x00, 0x09, 0x00, 0x00, 0x00
        /*0020*/ 	.byte	0x00, 0x00, 0x00, 0x00


//--------------------- .nv.info._Z15computeChecksumPhmPj --------------------------
	.section	.nv.info._Z15computeChecksumPhmPj,"",@"SHT_CUDA_INFO"
	.sectionflags	@""
	.align	4


	//----- nvinfo : EIATTR_CUDA_API_VERSION
	.align		4
        /*0000*/ 	.byte	0x04, 0x37
        /*0002*/ 	.short	(.L_7 - .L_6)
.L_6:
        /*0004*/ 	.word	0x00000082


	//----- nvinfo : EIATTR_KPARAM_INFO
	.align		4
.L_7:
        /*0008*/ 	.byte	0x04, 0x17
        /*000a*/ 	.short	(.L_9 - .L_8)
.L_8:
        /*000c*/ 	.word	0x00000000
        /*0010*/ 	.short	0x0002
        /*0012*/ 	.short	0x0010
        /*0014*/ 	.byte	0x00, 0xf5, 0x21, 0x00


	//----- nvinfo : EIATTR_KPARAM_INFO
	.align		4
.L_9:
        /*0018*/ 	.byte	0x04, 0x17
        /*001a*/ 	.short	(.L_11 - .L_10)
.L_10:
        /*001c*/ 	.word	0x00000000
        /*0020*/ 	.short	0x0001
        /*0022*/ 	.short	0x0008
        /*0024*/ 	.byte	0x00, 0xf0, 0x21, 0x00


	//----- nvinfo : EIATTR_KPARAM_INFO
	.align		4
.L_11:
        /*0028*/ 	.byte	0x04, 0x17
        /*002a*/ 	.short	(.L_13 - .L_12)
.L_12:
        /*002c*/ 	.word	0x00000000
        /*0030*/ 	.short	0x0000
        /*0032*/ 	.short	0x0000
        /*0034*/ 	.byte	0x00, 0xf5, 0x21, 0x00


	//----- nvinfo : EIATTR_SPARSE_MMA_MASK
	.align		4
.L_13:
        /*0038*/ 	.byte	0x03, 0x50
        /*003a*/ 	.short	0x0000


	//----- nvinfo : EIATTR_MAXREG_COUNT
	.align		4
        /*003c*/ 	.byte	0x03, 0x1b
        /*003e*/ 	.short	0x00ff


	//----- nvinfo : EIATTR_NUM_BARRIERS
	.align		4
        /*0040*/ 	.byte	0x02, 0x4c
        /*0042*/ 	.byte	0x01
	.zero		1


	//----- nvinfo : EIATTR_MERCURY_ISA_VERSION
	.align		4
        /*0044*/ 	.byte	0x03, 0x5f
        /*0046*/ 	.short	0x0101


	//----- nvinfo : EIATTR_VRC_CTA_INIT_COUNT
	.align		4
        /*0048*/ 	.byte	0x02, 0x4a
	.zero		1
	.zero		1


	//----- nvinfo : EIATTR_EXIT_INSTR_OFFSETS
	.align		4
        /*004c*/ 	.byte	0x04, 0x1c
        /*004e*/ 	.short	(.L_15 - .L_14)


	//   ....[0]....
.L_14:
        /*0050*/ 	.word	0x000004b0


	//   ....[1]....
        /*0054*/ 	.word	0x000004f0


	//----- nvinfo : EIATTR_CBANK_PARAM_SIZE
	.align		4
.L_15:
        /*0058*/ 	.byte	0x03, 0x19
        /*005a*/ 	.short	0x0018


	//----- nvinfo : EIATTR_PARAM_CBANK
	.align		4
        /*005c*/ 	.byte	0x04, 0x0a
        /*005e*/ 	.short	(.L_17 - .L_16)
	.align		4
.L_16:
        /*0060*/ 	.word	index@(.nv.constant0._Z15computeChecksumPhmPj)
        /*0064*/ 	.short	0x0380
        /*0066*/ 	.short	0x0018


	//----- nvinfo : EIATTR_SW_WAR
	.align		4
.L_17:
        /*0068*/ 	.byte	0x04, 0x36
        /*006a*/ 	.short	(.L_19 - .L_18)
.L_18:
        /*006c*/ 	.word	0x00000008
.L_19:


//--------------------- .nv.callgraph             --------------------------
	.section	.nv.callgraph,"",@"SHT_CUDA_CALLGRAPH"
	.align	4
	.sectionentsize	8
	.align		4
        /*0000*/ 	.word	0x00000000
	.align		4
        /*0004*/ 	.word	0xffffffff
	.align		4
        /*0008*/ 	.word	0x00000000
	.align		4
        /*000c*/ 	.word	0xfffffffe
	.align		4
        /*0010*/ 	.word	0x00000000
	.align		4
        /*0014*/ 	.word	0xfffffffd
	.align		4
        /*0018*/ 	.word	0x00000000
	.align		4
        /*001c*/ 	.word	0xfffffffc


//--------------------- .text._Z15computeChecksumPhmPj --------------------------
	.section	.text._Z15computeChecksumPhmPj,"ax",@progbits
	.align	128
        .global         _Z15computeChecksumPhmPj
        .type           _Z15computeChecksumPhmPj,@function
        .size           _Z15computeChecksumPhmPj,(.L_x_1 - _Z15computeChecksumPhmPj)
        .other          _Z15computeChecksumPhmPj,@"STO_CUDA_ENTRY STV_DEFAULT"
_Z15computeChecksumPhmPj:
.text._Z15computeChecksumPhmPj:
[----:B------:R-:W-:Y:S01]  /*0000*/  LDC R1, c[0x0][0x37c] ;  /* 0x0000df00ff017b82 */ /* 0x000fe20000000800 */
[----:B------:R-:W0:Y:S07]  /*0010*/  S2R R2, SR_TID.X ;  /* 0x0000000000027919 */ /* 0x000e2e0000002100 */
[----:B------:R-:W0:Y:S01]  /*0020*/  S2UR UR4, SR_CTAID.X ;  /* 0x00000000000479c3 */ /* 0x000e220000002500 */
[----:B------:R-:W1:Y:S01]  /*0030*/  LDCU.64 UR6, c[0x0][0x388] ;  /* 0x00007100ff0677ac */ /* 0x000e620008000a00 */
[----:B------:R-:W-:-:S06]  /*0040*/  IMAD.MOV.U32 R3, RZ, RZ, RZ ;  /* 0x000000ffff037224 */ /* 0x000fcc00078e00ff */
[----:B------:R-:W0:Y:S02]  /*0050*/  LDC R5, c[0x0][0x360] ;  /* 0x0000d800ff057b82 */ /* 0x000e240000000800 */
[----:B0-----:R-:W-:-:S05]  /*0060*/  IMAD R5, R5, UR4, R2 ;  /* 0x0000000405057c24 */ /* 0x001fca000f8e0202 */
[----:B-1----:R-:W-:Y:S02]  /*0070*/  ISETP.GE.U32.AND P0, PT, R5, UR6, PT ;  /* 0x0000000605007c0c */ /* 0x002fe4000bf06070 */
[----:B------:R-:W-:-:S04]  /*0080*/  SHF.R.S32.HI R0, RZ, 0x1f, R5 ;  /* 0x0000001fff007819 */ /* 0x000fc80000011405 */
[----:B------:R-:W-:Y:S01]  /*0090*/  ISETP.GE.U32.AND.EX P0, PT, R0, UR7, PT, P0 ;  /* 0x0000000700007c0c */ /* 0x000fe2000bf06100 */
[----:B------:R-:W0:-:S12]  /*00a0*/  LDCU.64 UR6, c[0x0][0x358] ;  /* 0x00006b00ff0677ac */ /* 0x000e180008000a00 */
[----:B------:R-:W1:Y:S02]  /*00b0*/  @!P0 LDC.64 R6, c[0x0][0x380] ;  /* 0x0000e000ff068b82 */ /* 0x000e640000000a00 */
[----:B-1----:R-:W-:-:S05]  /*00c0*/  @!P0 IADD3 R4, P1, PT, R5, R6, RZ ;  /* 0x0000000605048210 */ /* 0x002fca0007f3e0ff */
[----:B------:R-:W-:-:S05]  /*00d0*/  @!P0 IMAD.X R5, R0, 0x1, R7, P1 ;  /* 0x0000000100058824 */ /* 0x000fca00008e0607 */
[----:B0-----:R-:W2:Y:S01]  /*00e0*/  @!P0 LDG.E.U8 R3, desc[UR6][R4.64] ;  /* 0x0000000604038981 */ /* 0x001ea2000c1e1100 */
[----:B------:R-:W0:Y:S01]  /*00f0*/  S2UR UR5, SR_CgaCtaId ;  /* 0x00000000000579c3 */ /* 0x000e220000008800 */
[----:B------:R-:W-:Y:S01]  /*0100*/  UMOV UR4, 0x400 ;  /* 0x0000040000047882 */ /* 0x000fe20000000000 */
[C---:B------:R-:W-:Y:S02]  /*0110*/  ISETP.GT.U32.AND P0, PT, R2.reuse, 0xff, PT ;  /* 0x000000ff0200780c */ /* 0x040fe40003f04070 */
[----:B------:R-:W-:Y:S01]  /*0120*/  ISETP.GT.U32.AND P1, PT, R2, 0x7f, PT ;  /* 0x0000007f0200780c */ /* 0x000fe20003f24070 */
[----:B0-----:R-:W-:-:S06]  /*0130*/  ULEA UR4, UR5, UR4, 0x18 ;  /* 0x0000000405047291 */ /* 0x001fcc000f8ec0ff */
[----:B------:R-:W-:-:S05]  /*0140*/  LEA R0, R2, UR4, 0x2 ;  /* 0x0000000402007c11 */ /* 0x000fca000f8e10ff */
[----:B--2---:R-:W-:Y:S01]  /*0150*/  STS [R0], R3 ;  /* 0x0000000300007388 */ /* 0x004fe20000000800 */
[----:B------:R-:W-:Y:S06]  /*0160*/  BAR.SYNC.DEFER_BLOCKING 0x0 ;  /* 0x0000000000007b1d */ /* 0x000fec0000010000 */
[----:B------:R-:W-:Y:S04]  /*0170*/  @!P0 LDS R6, [R0+0x400] ;  /* 0x0004000000068984 */ /* 0x000fe80000000800 */
[----:B------:R-:W0:Y:S02]  /*0180*/  @!P0 LDS R7, [R0] ;  /* 0x0000000000078984 */ /* 0x000e240000000800 */
[----:B0-----:R-:W-:-:S05]  /*0190*/  @!P0 IMAD.IADD R7, R6, 0x1, R7 ;  /* 0x0000000106078824 */ /* 0x001fca00078e0207 */
[----:B------:R-:W-:Y:S01]  /*01a0*/  @!P0 STS [R0], R7 ;  /* 0x0000000700008388 */ /* 0x000fe20000000800 */
[----:B------:R-:W-:Y:S01]  /*01b0*/  BAR.SYNC.DEFER_BLOCKING 0x0 ;  /* 0x0000000000007b1d */ /* 0x000fe20000010000 */
[----:B------:R-:W-:-:S05]  /*01c0*/  ISETP.GT.U32.AND P0, PT, R2, 0x3f, PT ;  /* 0x0000003f0200780c */ /* 0x000fca0003f04070 */
        /* <DEDUP_REMOVED lines=35> */
[----:B------:R-:W-:-:S05]  /*0400*/  ISETP.NE.AND P0, PT, R2, RZ, PT ;  /* 0x000000ff0200720c */ /* 0x000fca0003f05270 */
[----:B------:R-:W-:Y:S04]  /*0410*/  @!P1 LDS R4, [R0+0x8] ;  /* 0x0000080000049984 */ /* 0x000fe80000000800 */
[----:B------:R-:W0:Y:S02]  /*0420*/  @!P1 LDS R5, [R0] ;  /* 0x0000000000059984 */ /* 0x000e240000000800 */
[----:B0-----:R-:W-:-:S05]  /*0430*/  @!P1 IMAD.IADD R5, R4, 0x1, R5 ;  /* 0x0000000104059824 */ /* 0x001fca00078e0205 */
[----:B------:R-:W-:Y:S01]  /*0440*/  @!P1 STS [R0], R5 ;  /* 0x0000000500009388 */ /* 0x000fe20000000800 */
[----:B------:R-:W-:Y:S06]  /*0450*/  BAR.SYNC.DEFER_BLOCKING 0x0 ;  /* 0x0000000000007b1d */ /* 0x000fec0000010000 */
[----:B------:R-:W-:Y:S04]  /*0460*/  @!P0 LDS R2, [UR4+0x4] ;  /* 0x00000404ff028984 */ /* 0x000fe80008000800 */
[----:B------:R-:W0:Y:S02]  /*0470*/  @!P0 LDS R3, [R0] ;  /* 0x0000000000038984 */ /* 0x000e240000000800 */
[----:B0-----:R-:W-:-:S05]  /*0480*/  @!P0 IMAD.IADD R3, R2, 0x1, R3 ;  /* 0x0000000102038824 */ /* 0x001fca00078e0203 */
[----:B------:R0:W-:Y:S01]  /*0490*/  @!P0 STS [R0], R3 ;  /* 0x0000000300008388 */ /* 0x0001e20000000800 */
[----:B------:R-:W-:Y:S06]  /*04a0*/  BAR.SYNC.DEFER_BLOCKING 0x0 ;  /* 0x0000000000007b1d */ /* 0x000fec0000010000 */
[----:B------:R-:W-:Y:S05]  /*04b0*/  @P0 EXIT ;  /* 0x000000000000094d */ /* 0x000fea0003800000 */
[----:B------:R-:W1:Y:S01]  /*04c0*/  LDS R5, [UR4] ;  /* 0x00000004ff057984 */ /* 0x000e620008000800 */
[----:B0-----:R-:W1:Y:S03]  /*04d0*/  LDC.64 R2, c[0x0][0x390] ;  /* 0x0000e400ff027b82 */ /* 0x001e660000000a00 */
[----:B-1----:R-:W-:Y:S01]  /*04e0*/  REDG.E.ADD.STRONG.GPU desc[UR6][R2.64], R5 ;  /* 0x000000050200798e */ /* 0x002fe2000c12e106 */
[----:B------:R-:W-:Y:S05]  /*04f0*/  EXIT ;  /* 0x000000000000794d */ /* 0x000fea0003800000 */
.L_x_0:
[----:B------:R-:W-:-:S00]  /*0500*/  BRA `(.L_x_0) ;  /* 0xfffffffc00fc7947 */ /* 0x000fc0000383ffff */
[----:B------:R-:W-:-:S00]  /*0510*/  NOP ;  /* 0x0000000000007918 */ /* 0x000fc00000000000 */
        /* <DEDUP_REMOVED lines=14> */
.L_x_1:


//--------------------- .nv.shared._Z15computeChecksumPhmPj --------------------------
	.section	.nv.shared._Z15computeChecksumPhmPj,"aw",@nobits
	.sectionflags	@""
	.align	4
.nv.shared._Z15computeChecksumPhmPj:
	.zero		3072


//--------------------- .nv.shared.reserved.0     --------------------------
	.section	.nv.shared.reserved.0,"aw",@nobits
	.weak		__nv_reservedSMEM_offset_0_alias
	.size		__nv_reservedSMEM_offset_0_alias, 0, 64
	.other		__nv_reservedSMEM_offset_0_alias,@"STO_CUDA_RESERVED_SHARED STV_DEFAULT"
__nv_reservedSMEM_offset_0_alias:
	.zero		0
	.zero		64


//--------------------- .nv.constant0._Z15computeChecksumPhmPj --------------------------
	.section	.nv.constant0._Z15computeChecksumPhmPj,"a",@progbits
	.sectionflags	@""
	.align	4
.nv.constant0._Z15computeChecksumPhmPj:
	.zero		920


//--------------------- SYMBOLS --------------------------

	.type		.nv.reservedSmem.offset0,@object
	.size		.nv.reservedSmem.offset0,0x4
	.type		.nv.reservedSmem.cap,@object
	.size		.nv.reservedSmem.cap,0x4
